//
// Generated by NVIDIA NVVM Compiler
//
// Compiler Build ID: CL-36424714
// Cuda compilation tools, release 13.0, V13.0.88
// Based on NVVM 20.0.0
//

.version 9.0
.target sm_100
.address_size 64

	// .globl	_Z9nullmodelPfPiP17curandStateXORWOW
.global .align 4 .b8 precalc_xorwow_matrix[102400];
.global .align 4 .b8 precalc_xorwow_offset_matrix[102400];
.global .align 4 .b8 mrg32k3aM1[2304];
.global .align 4 .b8 mrg32k3aM2[2304];
.global .align 4 .b8 mrg32k3aM1SubSeq[2016];
.global .align 4 .b8 mrg32k3aM2SubSeq[2016];
.global .align 4 .b8 mrg32k3aM1Seq[2304];
.global .align 4 .b8 mrg32k3aM2Seq[2304];
.const .align 8 .b8 __cr_lgamma_table[72];

.visible .entry _Z9nullmodelPfPiP17curandStateXORWOW(
	.param .u64 .ptr .align 1 _Z9nullmodelPfPiP17curandStateXORWOW_param_0,
	.param .u64 .ptr .align 1 _Z9nullmodelPfPiP17curandStateXORWOW_param_1,
	.param .u64 .ptr .align 1 _Z9nullmodelPfPiP17curandStateXORWOW_param_2
)
{
	.reg .pred 	%p<25>;
	.reg .b32 	%r<451>;
	.reg .b32 	%f<4>;
	.reg .b64 	%rd<25>;

	ld.param.u64 	%rd8, [_Z9nullmodelPfPiP17curandStateXORWOW_param_0];
	ld.param.u64 	%rd9, [_Z9nullmodelPfPiP17curandStateXORWOW_param_1];
	ld.param.u64 	%rd10, [_Z9nullmodelPfPiP17curandStateXORWOW_param_2];
	cvta.to.global.u64 	%rd11, %rd10;
	mov.u32 	%r202, %tid.x;
	mov.u32 	%r203, %ctaid.x;
	mov.u32 	%r204, %ntid.x;
	mad.lo.s32 	%r205, %r203, %r204, %r202;
	cvt.u64.u32 	%rd1, %r205;
	mul.wide.u32 	%rd12, %r205, 48;
	add.s64 	%rd2, %rd11, %rd12;
	mov.b32 	%r365, 656343365;
	mov.b32 	%r206, -105246648;
	st.global.v2.u32 	[%rd2], {%r206, %r365};
	mov.b32 	%r363, -123459836;
	mov.b32 	%r364, 173629909;
	st.global.v2.u32 	[%rd2+8], {%r364, %r363};
	mov.b32 	%r361, 538669897;
	mov.b32 	%r362, -589760388;
	st.global.v2.u32 	[%rd2+16], {%r362, %r361};
	setp.eq.s32 	%p1, %r205, 0;
	@%p1 bra 	$L__BB0_42;
	mov.b32 	%r347, 0;
	mov.b32 	%r365, 656343365;
	mov.b32 	%r364, 173629909;
	mov.b32 	%r363, -123459836;
	mov.b32 	%r362, -589760388;
	mov.b32 	%r361, 538669897;
	mov.u64 	%rd24, %rd1;
$L__BB0_2:
	and.b64  	%rd4, %rd24, 3;
	setp.eq.s64 	%p2, %rd4, 0;
	@%p2 bra 	$L__BB0_41;
	mul.wide.u32 	%rd13, %r347, 3200;
	mov.u64 	%rd14, precalc_xorwow_matrix;
	add.s64 	%rd5, %rd14, %rd13;
	cvt.u32.u64 	%r7, %rd4;
	mov.b32 	%r348, 0;
$L__BB0_4:
	mov.b32 	%r361, 0;
	mov.u32 	%r362, %r361;
	mov.u32 	%r363, %r361;
	mov.u32 	%r364, %r361;
	mov.u32 	%r365, %r361;
	mov.u32 	%r354, %r361;
$L__BB0_5:
	mul.wide.u32 	%rd15, %r354, 4;
	add.s64 	%rd16, %rd2, %rd15;
	ld.global.u32 	%r15, [%rd16+4];
	shl.b32 	%r16, %r354, 5;
	mov.b32 	%r360, 0;
$L__BB0_6:
	.pragma "nounroll";
	shr.u32 	%r216, %r15, %r360;
	and.b32  	%r217, %r216, 1;
	setp.eq.b32 	%p3, %r217, 1;
	not.pred 	%p4, %p3;
	add.s32 	%r218, %r16, %r360;
	mul.lo.s32 	%r219, %r218, 5;
	mul.wide.u32 	%rd17, %r219, 4;
	add.s64 	%rd6, %rd5, %rd17;
	@%p4 bra 	$L__BB0_8;
	ld.global.u32 	%r220, [%rd6];
	xor.b32  	%r365, %r365, %r220;
	ld.global.u32 	%r221, [%rd6+4];
	xor.b32  	%r364, %r364, %r221;
	ld.global.u32 	%r222, [%rd6+8];
	xor.b32  	%r363, %r363, %r222;
	ld.global.u32 	%r223, [%rd6+12];
	xor.b32  	%r362, %r362, %r223;
	ld.global.u32 	%r224, [%rd6+16];
	xor.b32  	%r361, %r361, %r224;
$L__BB0_8:
	and.b32  	%r226, %r216, 2;
	setp.eq.s32 	%p5, %r226, 0;
	@%p5 bra 	$L__BB0_10;
	ld.global.u32 	%r227, [%rd6+20];
	xor.b32  	%r365, %r365, %r227;
	ld.global.u32 	%r228, [%rd6+24];
	xor.b32  	%r364, %r364, %r228;
	ld.global.u32 	%r229, [%rd6+28];
	xor.b32  	%r363, %r363, %r229;
	ld.global.u32 	%r230, [%rd6+32];
	xor.b32  	%r362, %r362, %r230;
	ld.global.u32 	%r231, [%rd6+36];
	xor.b32  	%r361, %r361, %r231;
$L__BB0_10:
	and.b32  	%r233, %r216, 4;
	setp.eq.s32 	%p6, %r233, 0;
	@%p6 bra 	$L__BB0_12;
	ld.global.u32 	%r234, [%rd6+40];
	xor.b32  	%r365, %r365, %r234;
	ld.global.u32 	%r235, [%rd6+44];
	xor.b32  	%r364, %r364, %r235;
	ld.global.u32 	%r236, [%rd6+48];
	xor.b32  	%r363, %r363, %r236;
	ld.global.u32 	%r237, [%rd6+52];
	xor.b32  	%r362, %r362, %r237;
	ld.global.u32 	%r238, [%rd6+56];
	xor.b32  	%r361, %r361, %r238;
$L__BB0_12:
	and.b32  	%r240, %r216, 8;
	setp.eq.s32 	%p7, %r240, 0;
	@%p7 bra 	$L__BB0_14;
	ld.global.u32 	%r241, [%rd6+60];
	xor.b32  	%r365, %r365, %r241;
	ld.global.u32 	%r242, [%rd6+64];
	xor.b32  	%r364, %r364, %r242;
	ld.global.u32 	%r243, [%rd6+68];
	xor.b32  	%r363, %r363, %r243;
	ld.global.u32 	%r244, [%rd6+72];
	xor.b32  	%r362, %r362, %r244;
	ld.global.u32 	%r245, [%rd6+76];
	xor.b32  	%r361, %r361, %r245;
$L__BB0_14:
	and.b32  	%r247, %r216, 16;
	setp.eq.s32 	%p8, %r247, 0;
	@%p8 bra 	$L__BB0_16;
	ld.global.u32 	%r248, [%rd6+80];
	xor.b32  	%r365, %r365, %r248;
	ld.global.u32 	%r249, [%rd6+84];
	xor.b32  	%r364, %r364, %r249;
	ld.global.u32 	%r250, [%rd6+88];
	xor.b32  	%r363, %r363, %r250;
	ld.global.u32 	%r251, [%rd6+92];
	xor.b32  	%r362, %r362, %r251;
	ld.global.u32 	%r252, [%rd6+96];
	xor.b32  	%r361, %r361, %r252;
$L__BB0_16:
	and.b32  	%r254, %r216, 32;
	setp.eq.s32 	%p9, %r254, 0;
	@%p9 bra 	$L__BB0_18;
	ld.global.u32 	%r255, [%rd6+100];
	xor.b32  	%r365, %r365, %r255;
	ld.global.u32 	%r256, [%rd6+104];
	xor.b32  	%r364, %r364, %r256;
	ld.global.u32 	%r257, [%rd6+108];
	xor.b32  	%r363, %r363, %r257;
	ld.global.u32 	%r258, [%rd6+112];
	xor.b32  	%r362, %r362, %r258;
	ld.global.u32 	%r259, [%rd6+116];
	xor.b32  	%r361, %r361, %r259;
$L__BB0_18:
	and.b32  	%r261, %r216, 64;
	setp.eq.s32 	%p10, %r261, 0;
	@%p10 bra 	$L__BB0_20;
	ld.global.u32 	%r262, [%rd6+120];
	xor.b32  	%r365, %r365, %r262;
	ld.global.u32 	%r263, [%rd6+124];
	xor.b32  	%r364, %r364, %r263;
	ld.global.u32 	%r264, [%rd6+128];
	xor.b32  	%r363, %r363, %r264;
	ld.global.u32 	%r265, [%rd6+132];
	xor.b32  	%r362, %r362, %r265;
	ld.global.u32 	%r266, [%rd6+136];
	xor.b32  	%r361, %r361, %r266;
$L__BB0_20:
	and.b32  	%r268, %r216, 128;
	setp.eq.s32 	%p11, %r268, 0;
	@%p11 bra 	$L__BB0_22;
	ld.global.u32 	%r269, [%rd6+140];
	xor.b32  	%r365, %r365, %r269;
	ld.global.u32 	%r270, [%rd6+144];
	xor.b32  	%r364, %r364, %r270;
	ld.global.u32 	%r271, [%rd6+148];
	xor.b32  	%r363, %r363, %r271;
	ld.global.u32 	%r272, [%rd6+152];
	xor.b32  	%r362, %r362, %r272;
	ld.global.u32 	%r273, [%rd6+156];
	xor.b32  	%r361, %r361, %r273;
$L__BB0_22:
	and.b32  	%r275, %r216, 256;
	setp.eq.s32 	%p12, %r275, 0;
	@%p12 bra 	$L__BB0_24;
	ld.global.u32 	%r276, [%rd6+160];
	xor.b32  	%r365, %r365, %r276;
	ld.global.u32 	%r277, [%rd6+164];
	xor.b32  	%r364, %r364, %r277;
	ld.global.u32 	%r278, [%rd6+168];
	xor.b32  	%r363, %r363, %r278;
	ld.global.u32 	%r279, [%rd6+172];
	xor.b32  	%r362, %r362, %r279;
	ld.global.u32 	%r280, [%rd6+176];
	xor.b32  	%r361, %r361, %r280;
$L__BB0_24:
	and.b32  	%r282, %r216, 512;
	setp.eq.s32 	%p13, %r282, 0;
	@%p13 bra 	$L__BB0_26;
	ld.global.u32 	%r283, [%rd6+180];
	xor.b32  	%r365, %r365, %r283;
	ld.global.u32 	%r284, [%rd6+184];
	xor.b32  	%r364, %r364, %r284;
	ld.global.u32 	%r285, [%rd6+188];
	xor.b32  	%r363, %r363, %r285;
	ld.global.u32 	%r286, [%rd6+192];
	xor.b32  	%r362, %r362, %r286;
	ld.global.u32 	%r287, [%rd6+196];
	xor.b32  	%r361, %r361, %r287;
$L__BB0_26:
	and.b32  	%r289, %r216, 1024;
	setp.eq.s32 	%p14, %r289, 0;
	@%p14 bra 	$L__BB0_28;
	ld.global.u32 	%r290, [%rd6+200];
	xor.b32  	%r365, %r365, %r290;
	ld.global.u32 	%r291, [%rd6+204];
	xor.b32  	%r364, %r364, %r291;
	ld.global.u32 	%r292, [%rd6+208];
	xor.b32  	%r363, %r363, %r292;
	ld.global.u32 	%r293, [%rd6+212];
	xor.b32  	%r362, %r362, %r293;
	ld.global.u32 	%r294, [%rd6+216];
	xor.b32  	%r361, %r361, %r294;
$L__BB0_28:
	and.b32  	%r296, %r216, 2048;
	setp.eq.s32 	%p15, %r296, 0;
	@%p15 bra 	$L__BB0_30;
	ld.global.u32 	%r297, [%rd6+220];
	xor.b32  	%r365, %r365, %r297;
	ld.global.u32 	%r298, [%rd6+224];
	xor.b32  	%r364, %r364, %r298;
	ld.global.u32 	%r299, [%rd6+228];
	xor.b32  	%r363, %r363, %r299;
	ld.global.u32 	%r300, [%rd6+232];
	xor.b32  	%r362, %r362, %r300;
	ld.global.u32 	%r301, [%rd6+236];
	xor.b32  	%r361, %r361, %r301;
$L__BB0_30:
	and.b32  	%r303, %r216, 4096;
	setp.eq.s32 	%p16, %r303, 0;
	@%p16 bra 	$L__BB0_32;
	ld.global.u32 	%r304, [%rd6+240];
	xor.b32  	%r365, %r365, %r304;
	ld.global.u32 	%r305, [%rd6+244];
	xor.b32  	%r364, %r364, %r305;
	ld.global.u32 	%r306, [%rd6+248];
	xor.b32  	%r363, %r363, %r306;
	ld.global.u32 	%r307, [%rd6+252];
	xor.b32  	%r362, %r362, %r307;
	ld.global.u32 	%r308, [%rd6+256];
	xor.b32  	%r361, %r361, %r308;
$L__BB0_32:
	and.b32  	%r310, %r216, 8192;
	setp.eq.s32 	%p17, %r310, 0;
	@%p17 bra 	$L__BB0_34;
	ld.global.u32 	%r311, [%rd6+260];
	xor.b32  	%r365, %r365, %r311;
	ld.global.u32 	%r312, [%rd6+264];
	xor.b32  	%r364, %r364, %r312;
	ld.global.u32 	%r313, [%rd6+268];
	xor.b32  	%r363, %r363, %r313;
	ld.global.u32 	%r314, [%rd6+272];
	xor.b32  	%r362, %r362, %r314;
	ld.global.u32 	%r315, [%rd6+276];
	xor.b32  	%r361, %r361, %r315;
$L__BB0_34:
	and.b32  	%r317, %r216, 16384;
	setp.eq.s32 	%p18, %r317, 0;
	@%p18 bra 	$L__BB0_36;
	ld.global.u32 	%r318, [%rd6+280];
	xor.b32  	%r365, %r365, %r318;
	ld.global.u32 	%r319, [%rd6+284];
	xor.b32  	%r364, %r364, %r319;
	ld.global.u32 	%r320, [%rd6+288];
	xor.b32  	%r363, %r363, %r320;
	ld.global.u32 	%r321, [%rd6+292];
	xor.b32  	%r362, %r362, %r321;
	ld.global.u32 	%r322, [%rd6+296];
	xor.b32  	%r361, %r361, %r322;
$L__BB0_36:
	and.b32  	%r324, %r216, 32768;
	setp.eq.s32 	%p19, %r324, 0;
	@%p19 bra 	$L__BB0_38;
	ld.global.u32 	%r325, [%rd6+300];
	xor.b32  	%r365, %r365, %r325;
	ld.global.u32 	%r326, [%rd6+304];
	xor.b32  	%r364, %r364, %r326;
	ld.global.u32 	%r327, [%rd6+308];
	xor.b32  	%r363, %r363, %r327;
	ld.global.u32 	%r328, [%rd6+312];
	xor.b32  	%r362, %r362, %r328;
	ld.global.u32 	%r329, [%rd6+316];
	xor.b32  	%r361, %r361, %r329;
$L__BB0_38:
	add.s32 	%r360, %r360, 16;
	setp.ne.s32 	%p20, %r360, 32;
	@%p20 bra 	$L__BB0_6;
	mad.lo.s32 	%r330, %r354, -31, %r16;
	add.s32 	%r354, %r330, 1;
	setp.ne.s32 	%p21, %r354, 5;
	@%p21 bra 	$L__BB0_5;
	st.global.u32 	[%rd2+4], %r365;
	st.global.u32 	[%rd2+8], %r364;
	st.global.u32 	[%rd2+12], %r363;
	st.global.u32 	[%rd2+16], %r362;
	st.global.u32 	[%rd2+20], %r361;
	add.s32 	%r348, %r348, 1;
	setp.lt.u32 	%p22, %r348, %r7;
	@%p22 bra 	$L__BB0_4;
$L__BB0_41:
	shr.u64 	%rd7, %rd24, 2;
	add.s32 	%r347, %r347, 1;
	setp.gt.u64 	%p23, %rd24, 3;
	mov.u64 	%rd24, %rd7;
	@%p23 bra 	$L__BB0_2;
$L__BB0_42:
	cvta.to.global.u64 	%rd18, %rd8;
	cvta.to.global.u64 	%rd19, %rd9;
	mov.b32 	%r331, 0;
	st.global.v2.u32 	[%rd2+24], {%r331, %r331};
	st.global.u32 	[%rd2+32], %r331;
	mov.b64 	%rd20, 0;
	st.global.u64 	[%rd2+40], %rd20;
	shr.u32 	%r332, %r365, 2;
	xor.b32  	%r333, %r332, %r365;
	st.global.v2.u32 	[%rd2+8], {%r363, %r362};
	shl.b32 	%r334, %r361, 4;
	shl.b32 	%r335, %r333, 1;
	xor.b32  	%r336, %r335, %r334;
	xor.b32  	%r337, %r336, %r333;
	xor.b32  	%r338, %r337, %r361;
	st.global.v2.u32 	[%rd2+16], {%r361, %r338};
	mov.b32 	%r339, -104884211;
	st.global.v2.u32 	[%rd2], {%r339, %r364};
	add.s32 	%r340, %r338, -104884211;
	cvt.rn.f32.u32 	%f1, %r340;
	fma.rn.f32 	%f2, %f1, 0f2F800000, 0f2F000000;
	shl.b64 	%rd21, %rd1, 2;
	add.s64 	%rd22, %rd18, %rd21;
	ld.global.f32 	%f3, [%rd22];
	setp.lt.f32 	%p24, %f2, %f3;
	selp.u32 	%r341, 1, 0, %p24;
	add.s64 	%rd23, %rd19, %rd21;
	st.global.u32 	[%rd23], %r341;
	ret;

}


// ===== COMPILED SASS (sm_100) =====

	.target	sm_100

	.elftype	@"ET_EXEC"


//--------------------- .note.nv.tkinfo           --------------------------
	.section	.note.nv.tkinfo,"",@"SHT_NOTE"
	.sectionflags	@"SHF_NOTE_NV_TKINFO"
	.tkinfo
        /*0018*/ 	.word	0x00000002
        /*0030*/ 	.string	""
        /*0030*/ 	.string	"ptxas"
        /*0030*/ 	.string	"Cuda compilation tools, release 13.0, V13.0.88"
        /*0030*/ 	.string	"Build cuda_13.0.r13.0/compiler.36424714_0"
        /*0030*/ 	.string	"-arch sm_100 -m 64 "



//--------------------- .note.nv.cuinfo           --------------------------
	.section	.note.nv.cuinfo,"",@"SHT_NOTE"
	.sectionflags	@"SHF_NOTE_NV_CUINFO"
        /*0018*/ 	.short	0x0002
        /*001a*/ 	.short	0x0064
        /*001c*/ 	.short	0x0082
	.zero		2


//--------------------- .nv.info                  --------------------------
	.section	.nv.info,"",@"SHT_CUDA_INFO"
	.align	4


	//----- nvinfo : EIATTR_REGCOUNT
	.align		4
        /*0000*/ 	.byte	0x04, 0x2f
        /*0002*/ 	.short	(.L_10 - .L_9)
	.align		4
.L_9:
        /*0004*/ 	.word	index@(_Z9nullmodelPfPiP17curandStateXORWOW)
        /*0008*/ 	.word	0x00000020


	//----- nvinfo : EIATTR_FRAME_SIZE
	.align		4
.L_10:
        /*000c*/ 	.byte	0x04, 0x11
        /*000e*/ 	.short	(.L_12 - .L_11)
	.align		4
.L_11:
        /*0010*/ 	.word	index@(_Z9nullmodelPfPiP17curandStateXORWOW)
        /*0014*/ 	.word	0x00000000


	//----- nvinfo : EIATTR_MIN_STACK_SIZE
	.align		4
.L_12:
        /*0018*/ 	.byte	0x04, 0x12
        /*001a*/ 	.short	(.L_14 - .L_13)
	.align		4
.L_13:
        /*001c*/ 	.word	index@(_Z9nullmodelPfPiP17curandStateXORWOW)
        /*0020*/ 	.word	0x00000000
.L_14:


//--------------------- .nv.compat                --------------------------
	.section	.nv.compat,"",@"SHT_CUDA_COMPAT_INFO"
	.align	4
        /*0000*/ 	.byte	0x02, 0x09, 0x00, 0x00, 0x02, 0x02, 0x01, 0x00, 0x02, 0x05, 0x05, 0x00, 0x03, 0x07, 0x01, 0x01
        /*0010*/ 	.byte	0x02, 0x03, 0x00, 0x00, 0x02, 0x06, 0x01, 0x00, 0x04, 0x0b, 0x08, 0x00, 0x09, 0x00, 0x00, 0x00
        /*0020*/ 	.byte	0x00, 0x00, 0x00, 0x00


//--------------------- .nv.info._Z9nullmodelPfPiP17curandStateXORWOW --------------------------
	.section	.nv.info._Z9nullmodelPfPiP17curandStateXORWOW,"",@"SHT_CUDA_INFO"
	.sectionflags	@""
	.align	4


	//----- nvinfo : EIATTR_CUDA_API_VERSION
	.align		4
        /*0000*/ 	.byte	0x04, 0x37
        /*0002*/ 	.short	(.L_16 - .L_15)
.L_15:
        /*0004*/ 	.word	0x00000082


	//----- nvinfo : EIATTR_KPARAM_INFO
	.align		4
.L_16:
        /*0008*/ 	.byte	0x04, 0x17
        /*000a*/ 	.short	(.L_18 - .L_17)
.L_17:
        /*000c*/ 	.word	0x00000000
        /*0010*/ 	.short	0x0002
        /*0012*/ 	.short	0x0010
        /*0014*/ 	.byte	0x00, 0xf5, 0x21, 0x00


	//----- nvinfo : EIATTR_KPARAM_INFO
	.align		4
.L_18:
        /*0018*/ 	.byte	0x04, 0x17
        /*001a*/ 	.short	(.L_20 - .L_19)
.L_19:
        /*001c*/ 	.word	0x00000000
        /*0020*/ 	.short	0x0001
        /*0022*/ 	.short	0x0008
        /*0024*/ 	.byte	0x00, 0xf5, 0x21, 0x00


	//----- nvinfo : EIATTR_KPARAM_INFO
	.align		4
.L_20:
        /*0028*/ 	.byte	0x04, 0x17
        /*002a*/ 	.short	(.L_22 - .L_21)
.L_21:
        /*002c*/ 	.word	0x00000000
        /*0030*/ 	.short	0x0000
        /*0032*/ 	.short	0x0000
        /*0034*/ 	.byte	0x00, 0xf5, 0x21, 0x00


	//----- nvinfo : EIATTR_SPARSE_MMA_MASK
	.align		4
.L_22:
        /*0038*/ 	.byte	0x03, 0x50
        /*003a*/ 	.short	0x0000


	//----- nvinfo : EIATTR_MAXREG_COUNT
	.align		4
        /*003c*/ 	.byte	0x03, 0x1b
        /*003e*/ 	.short	0x00ff


	//----- nvinfo : EIATTR_MERCURY_ISA_VERSION
	.align		4
        /*0040*/ 	.byte	0x03, 0x5f
        /*0042*/ 	.short	0x0101


	//----- nvinfo : EIATTR_VRC_CTA_INIT_COUNT
	.align		4
        /*0044*/ 	.byte	0x02, 0x4a
	.zero		1
	.zero		1


	//----- nvinfo : EIATTR_EXIT_INSTR_OFFSETS
	.align		4
        /*0048*/ 	.byte	0x04, 0x1c
        /*004a*/ 	.short	(.L_24 - .L_23)


	//   ....[0]....
.L_23:
        /*004c*/ 	.word	0x00001150


	//----- nvinfo : EIATTR_CRS_STACK_SIZE
	.align		4
.L_24:
        /*0050*/ 	.byte	0x04, 0x1e
        /*0052*/ 	.short	(.L_26 - .L_25)
.L_25:
        /*0054*/ 	.word	0x00000000


	//----- nvinfo : EIATTR_CBANK_PARAM_SIZE
	.align		4
.L_26:
        /*0058*/ 	.byte	0x03, 0x19
        /*005a*/ 	.short	0x0018


	//----- nvinfo : EIATTR_PARAM_CBANK
	.align		4
        /*005c*/ 	.byte	0x04, 0x0a
        /*005e*/ 	.short	(.L_28 - .L_27)
	.align		4
.L_27:
        /*0060*/ 	.word	index@(.nv.constant0._Z9nullmodelPfPiP17curandStateXORWOW)
        /*0064*/ 	.short	0x0380
        /*0066*/ 	.short	0x0018


	//----- nvinfo : EIATTR_SW_WAR
	.align		4
.L_28:
        /*0068*/ 	.byte	0x04, 0x36
        /*006a*/ 	.short	(.L_30 - .L_29)
.L_29:
        /*006c*/ 	.word	0x00000008
.L_30:


//--------------------- .nv.callgraph             --------------------------
	.section	.nv.callgraph,"",@"SHT_CUDA_CALLGRAPH"
	.align	4
	.sectionentsize	8
	.align		4
        /*0000*/ 	.word	0x00000000
	.align		4
        /*0004*/ 	.word	0xffffffff
	.align		4
        /*0008*/ 	.word	0x00000000
	.align		4
        /*000c*/ 	.word	0xfffffffe
	.align		4
        /*0010*/ 	.word	0x00000000
	.align		4
        /*0014*/ 	.word	0xfffffffd
	.align		4
        /*0018*/ 	.word	0x00000000
	.align		4
        /*001c*/ 	.word	0xfffffffc


//--------------------- .nv.constant4             --------------------------
	.section	.nv.constant4,"a",@progbits
	.align	8
	.align		8
.nv.constant4:
        /*0000*/ 	.dword	precalc_xorwow_matrix
	.align		8
        /*0008*/ 	.dword	precalc_xorwow_offset_matrix
	.align		8
        /*0010*/ 	.dword	mrg32k3aM1
	.align		8
        /*0018*/ 	.dword	mrg32k3aM2
	.align		8
        /*0020*/ 	.dword	mrg32k3aM1SubSeq
	.align		8
        /*0028*/ 	.dword	mrg32k3aM2SubSeq
	.align		8
        /*0030*/ 	.dword	mrg32k3aM1Seq
	.align		8
        /*0038*/ 	.dword	mrg32k3aM2Seq


//--------------------- .nv.constant3             --------------------------
	.section	.nv.constant3,"a",@progbits
	.align	8
.nv.constant3:
	.type		__cr_lgamma_table,@object
	.size		__cr_lgamma_table,(.L_8 - __cr_lgamma_table)
__cr_lgamma_table:
        /*0000*/ 	.byte	0x00, 0x00, 0x00, 0x00, 0x00, 0x00, 0x00, 0x00, 0x00, 0x00, 0x00, 0x00, 0x00, 0x00, 0x00, 0x00
        /*0010*/ 	.byte	0xef, 0x39, 0xfa, 0xfe, 0x42, 0x2e, 0xe6, 0x3f, 0x02, 0x20, 0x2a, 0xfa, 0x0b, 0xab, 0xfc, 0x3f
        /*0020*/ 	.byte	0xf9, 0x2c, 0x92, 0x7c, 0xa7, 0x6c, 0x09, 0x40, 0xc9, 0x79, 0x44, 0x3c, 0x64, 0x26, 0x13, 0x40
        /*0030*/ 	.byte	0xca, 0x01, 0xcf, 0x3a, 0x27, 0x51, 0x1a, 0x40, 0x30, 0xcc, 0x2d, 0xf3, 0xe1, 0x0c, 0x21, 0x40
        /*0040*/ 	.byte	0x0d, 0xb7, 0xfc, 0x82, 0x8e, 0x35, 0x25, 0x40
.L_8:


//--------------------- .text._Z9nullmodelPfPiP17curandStateXORWOW --------------------------
	.section	.text._Z9nullmodelPfPiP17curandStateXORWOW,"ax",@progbits
	.align	128
        .global         _Z9nullmodelPfPiP17curandStateXORWOW
        .type           _Z9nullmodelPfPiP17curandStateXORWOW,@function
        .size           _Z9nullmodelPfPiP17curandStateXORWOW,(.L_x_9 - _Z9nullmodelPfPiP17curandStateXORWOW)
        .other          _Z9nullmodelPfPiP17curandStateXORWOW,@"STO_CUDA_ENTRY STV_DEFAULT"
_Z9nullmodelPfPiP17curandStateXORWOW:
.text._Z9nullmodelPfPiP17curandStateXORWOW:
[----:B------:R-:W-:Y:S01]  /*0000*/  LDC R1, c[0x0][0x37c] ;  /* 0x0000df00ff017b82 */ /* 0x000fe20000000800 */
[----:B------:R-:W0:Y:S07]  /*0010*/  S2R R0, SR_TID.X ;  /* 0x0000000000007919 */ /* 0x000e2e0000002100 */
[----:B------:R-:W0:Y:S01]  /*0020*/  S2UR UR6, SR_CTAID.X ;  /* 0x00000000000679c3 */ /* 0x000e220000002500 */
[----:B------:R-:W1:Y:S01]  /*0030*/  LDCU.64 UR4, c[0x0][0x358] ;  /* 0x00006b00ff0477ac */ /* 0x000e620008000a00 */
[----:B------:R-:W-:Y:S01]  /*0040*/  IMAD.MOV.U32 R8, RZ, RZ, -0x645efb8 ;  /* 0xf9ba1048ff087424 */ /* 0x000fe200078e00ff */
[----:B------:R-:W-:Y:S01]  /*0050*/  BSSY.RECONVERGENT B0, `(.L_x_0) ;  /* 0x00000ed000007945 */ /* 0x000fe20003800200 */
[----:B------:R-:W-:-:S02]  /*0060*/  IMAD.MOV.U32 R9, RZ, RZ, 0x271f0145 ;  /* 0x271f0145ff097424 */ /* 0x000fc400078e00ff */
[----:B------:R-:W-:Y:S02]  /*0070*/  IMAD.MOV.U32 R10, RZ, RZ, 0xa5961d5 ;  /* 0x0a5961d5ff0a7424 */ /* 0x000fe400078e00ff */
[----:B------:R-:W0:Y:S01]  /*0080*/  LDC R3, c[0x0][0x360] ;  /* 0x0000d800ff037b82 */ /* 0x000e220000000800 */
[----:B------:R-:W-:Y:S02]  /*0090*/  IMAD.MOV.U32 R11, RZ, RZ, -0x75bd8fc ;  /* 0xf8a42704ff0b7424 */ /* 0x000fe400078e00ff */
[----:B------:R-:W-:Y:S02]  /*00a0*/  IMAD.MOV.U32 R12, RZ, RZ, -0x23270784 ;  /* 0xdcd8f87cff0c7424 */ /* 0x000fe400078e00ff */
[----:B------:R-:W-:Y:S02]  /*00b0*/  IMAD.MOV.U32 R13, RZ, RZ, 0x201b7349 ;  /* 0x201b7349ff0d7424 */ /* 0x000fe400078e00ff */
[----:B------:R-:W-:Y:S01]  /*00c0*/  IMAD.MOV.U32 R14, RZ, RZ, 0x271f0145 ;  /* 0x271f0145ff0e7424 */ /* 0x000fe200078e00ff */
[----:B------:R-:W2:Y:S01]  /*00d0*/  LDC.64 R6, c[0x0][0x390] ;  /* 0x0000e400ff067b82 */ /* 0x000ea20000000a00 */
[----:B------:R-:W-:-:S02]  /*00e0*/  IMAD.MOV.U32 R5, RZ, RZ, -0x75bd8fc ;  /* 0xf8a42704ff057424 */ /* 0x000fc400078e00ff */
[----:B------:R-:W-:Y:S02]  /*00f0*/  IMAD.MOV.U32 R4, RZ, RZ, 0xa5961d5 ;  /* 0x0a5961d5ff047424 */ /* 0x000fe400078e00ff */
[----:B------:R-:W-:Y:S02]  /*0100*/  IMAD.MOV.U32 R2, RZ, RZ, -0x23270784 ;  /* 0xdcd8f87cff027424 */ /* 0x000fe400078e00ff */
[----:B0-----:R-:W-:Y:S02]  /*0110*/  IMAD R0, R3, UR6, R0 ;  /* 0x0000000603007c24 */ /* 0x001fe4000f8e0200 */
[----:B------:R-:W-:-:S03]  /*0120*/  IMAD.MOV.U32 R3, RZ, RZ, 0x201b7349 ;  /* 0x201b7349ff037424 */ /* 0x000fc600078e00ff */
[C---:B------:R-:W-:Y:S01]  /*0130*/  ISETP.NE.AND P0, PT, R0.reuse, RZ, PT ;  /* 0x000000ff0000720c */ /* 0x040fe20003f05270 */
[----:B--2---:R-:W-:-:S05]  /*0140*/  IMAD.WIDE.U32 R6, R0, 0x30, R6 ;  /* 0x0000003000067825 */ /* 0x004fca00078e0006 */
[----:B-1----:R0:W-:Y:S04]  /*0150*/  STG.E.64 desc[UR4][R6.64], R8 ;  /* 0x0000000806007986 */ /* 0x0021e8000c101b04 */
[----:B------:R0:W-:Y:S04]  /*0160*/  STG.E.64 desc[UR4][R6.64+0x8], R10 ;  /* 0x0000080a06007986 */ /* 0x0001e8000c101b04 */
[----:B------:R0:W-:Y:S01]  /*0170*/  STG.E.64 desc[UR4][R6.64+0x10], R12 ;  /* 0x0000100c06007986 */ /* 0x0001e2000c101b04 */
[----:B------:R-:W-:Y:S05]  /*0180*/  @!P0 BRA `(.L_x_1) ;  /* 0x0000000c00648947 */ /* 0x000fea0003800000 */
[----:B0-----:R-:W-:Y:S02]  /*0190*/  IMAD.MOV.U32 R10, RZ, RZ, RZ ;  /* 0x000000ffff0a7224 */ /* 0x001fe400078e00ff */
[----:B------:R-:W-:Y:S02]  /*01a0*/  IMAD.MOV.U32 R14, RZ, RZ, 0x271f0145 ;  /* 0x271f0145ff0e7424 */ /* 0x000fe400078e00ff */
[----:B------:R-:W-:Y:S02]  /*01b0*/  IMAD.MOV.U32 R11, RZ, RZ, R0 ;  /* 0x000000ffff0b7224 */ /* 0x000fe400078e0000 */
[----:B------:R-:W-:Y:S02]  /*01c0*/  IMAD.MOV.U32 R12, RZ, RZ, RZ ;  /* 0x000000ffff0c7224 */ /* 0x000fe400078e00ff */
[----:B------:R-:W-:Y:S02]  /*01d0*/  IMAD.MOV.U32 R4, RZ, RZ, 0xa5961d5 ;  /* 0x0a5961d5ff047424 */ /* 0x000fe400078e00ff */
[----:B------:R-:W-:-:S02]  /*01e0*/  IMAD.MOV.U32 R5, RZ, RZ, -0x75bd8fc ;  /* 0xf8a42704ff057424 */ /* 0x000fc400078e00ff */
[----:B------:R-:W-:Y:S02]  /*01f0*/  IMAD.MOV.U32 R2, RZ, RZ, -0x23270784 ;  /* 0xdcd8f87cff027424 */ /* 0x000fe400078e00ff */
[----:B------:R-:W-:-:S07]  /*0200*/  IMAD.MOV.U32 R3, RZ, RZ, 0x201b7349 ;  /* 0x201b7349ff037424 */ /* 0x000fce00078e00ff */
.L_x_7:
[----:B------:R-:W-:Y:S01]  /*0210*/  LOP3.LUT R6, R11, 0x3, RZ, 0xc0, !PT ;  /* 0x000000030b067812 */ /* 0x000fe200078ec0ff */
[----:B------:R-:W-:Y:S03]  /*0220*/  BSSY.RECONVERGENT B1, `(.L_x_2) ;  /* 0x00000c9000017945 */ /* 0x000fe60003800200 */
[----:B------:R-:W-:-:S04]  /*0230*/  ISETP.NE.U32.AND P0, PT, R6, RZ, PT ;  /* 0x000000ff0600720c */ /* 0x000fc80003f05070 */
[----:B------:R-:W-:-:S13]  /*0240*/  ISETP.NE.AND.EX P0, PT, RZ, RZ, PT, P0 ;  /* 0x000000ffff00720c */ /* 0x000fda0003f05300 */
[----:B0-----:R-:W-:Y:S05]  /*0250*/  @!P0 BRA `(.L_x_3) ;  /* 0x0000000c00148947 */ /* 0x001fea0003800000 */
[----:B------:R-:W0:Y:S01]  /*0260*/  LDC.64 R6, c[0x4][RZ] ;  /* 0x01000000ff067b82 */ /* 0x000e220000000a00 */
[----:B------:R-:W-:Y:S02]  /*0270*/  IMAD.MOV.U32 R13, RZ, RZ, RZ ;  /* 0x000000ffff0d7224 */ /* 0x000fe400078e00ff */
[----:B0-----:R-:W-:-:S07]  /*0280*/  IMAD.WIDE.U32 R6, R10, 0xc80, R6 ;  /* 0x00000c800a067825 */ /* 0x001fce00078e0006 */
.L_x_6:
[----:B0-----:R-:W-:Y:S02]  /*0290*/  CS2R R14, SRZ ;  /* 0x00000000000e7805 */ /* 0x001fe4000001ff00 */
[----:B------:R-:W-:Y:S02]  /*02a0*/  CS2R R2, SRZ ;  /* 0x0000000000027805 */ /* 0x000fe4000001ff00 */
[----:B------:R-:W-:-:S07]  /*02b0*/  CS2R R4, SRZ ;  /* 0x0000000000047805 */ /* 0x000fce000001ff00 */
.L_x_5:
[----:B------:R-:W0:Y:S02]  /*02c0*/  LDC.64 R8, c[0x0][0x390] ;  /* 0x0000e400ff087b82 */ /* 0x000e240000000a00 */
[----:B0-----:R-:W-:-:S04]  /*02d0*/  IMAD.WIDE.U32 R8, R0, 0x30, R8 ;  /* 0x0000003000087825 */ /* 0x001fc800078e0008 */
[----:B------:R-:W-:-:S05]  /*02e0*/  IMAD.WIDE.U32 R8, R15, 0x4, R8 ;  /* 0x000000040f087825 */ /* 0x000fca00078e0008 */
[----:B------:R0:W5:Y:S01]  /*02f0*/  LDG.E R16, desc[UR4][R8.64+0x4] ;  /* 0x0000040408107981 */ /* 0x000162000c1e1900 */
[----:B------:R-:W-:-:S07]  /*0300*/  IMAD.MOV.U32 R17, RZ, RZ, RZ ;  /* 0x000000ffff117224 */ /* 0x000fce00078e00ff */
.L_x_4:
[----:B-----5:R-:W-:Y:S01]  /*0310*/  SHF.R.U32.HI R22, RZ, R17, R16 ;  /* 0x00000011ff167219 */ /* 0x020fe20000011610 */
[----:B0-----:R-:W-:-:S03]  /*0320*/  IMAD.SHL.U32 R8, R15, 0x20, RZ ;  /* 0x000000200f087824 */ /* 0x001fc600078e00ff */
[----:B------:R-:W-:Y:S01]  /*0330*/  LOP3.LUT R9, R22, 0x1, RZ, 0xc0, !PT ;  /* 0x0000000116097812 */ /* 0x000fe200078ec0ff */
[----:B------:R-:W-:-:S03]  /*0340*/  IMAD.IADD R8, R8, 0x1, R17 ;  /* 0x0000000108087824 */ /* 0x000fc600078e0211 */
[----:B------:R-:W-:Y:S01]  /*0350*/  ISETP.NE.U32.AND P0, PT, R9, 0x1, PT ;  /* 0x000000010900780c */ /* 0x000fe20003f05070 */
[----:B------:R-:W-:-:S03]  /*0360*/  IMAD R9, R8, 0x5, RZ ;  /* 0x0000000508097824 */ /* 0x000fc600078e02ff */
[----:B------:R-:W-:Y:S01]  /*0370*/  R2P PR, R22, 0x7e ;  /* 0x0000007e16007804 */ /* 0x000fe20000000000 */
[----:B------:R-:W-:-:S08]  /*0380*/  IMAD.WIDE.U32 R8, R9, 0x4, R6 ;  /* 0x0000000409087825 */ /* 0x000fd000078e0006 */
[----:B------:R-:W2:Y:S04]  /*0390*/  @!P0 LDG.E R19, desc[UR4][R8.64] ;  /* 0x0000000408138981 */ /* 0x000ea8000c1e1900 */
[----:B------:R-:W3:Y:S04]  /*03a0*/  @P1 LDG.E R21, desc[UR4][R8.64+0x14] ;  /* 0x0000140408151981 */ /* 0x000ee8000c1e1900 */
[----:B------:R-:W4:Y:S04]  /*03b0*/  @!P0 LDG.E R18, desc[UR4][R8.64+0x10] ;  /* 0x0000100408128981 */ /* 0x000f28000c1e1900 */
[----:B------:R-:W4:Y:S04]  /*03c0*/  @P2 LDG.E R23, desc[UR4][R8.64+0x28] ;  /* 0x0000280408172981 */ /* 0x000f28000c1e1900 */
[----:B------:R-:W4:Y:S04]  /*03d0*/  @P1 LDG.E R20, desc[UR4][R8.64+0x24] ;  /* 0x0000240408141981 */ /* 0x000f28000c1e1900 */
[----:B------:R-:W4:Y:S04]  /*03e0*/  @P3 LDG.E R25, desc[UR4][R8.64+0x3c] ;  /* 0x00003c0408193981 */ /* 0x000f28000c1e1900 */
[----:B------:R-:W4:Y:S04]  /*03f0*/  @P2 LDG.E R24, desc[UR4][R8.64+0x38] ;  /* 0x0000380408182981 */ /* 0x000f28000c1e1900 */
[----:B------:R-:W4:Y:S04]  /*0400*/  @P4 LDG.E R27, desc[UR4][R8.64+0x50] ;  /* 0x00005004081b4981 */ /* 0x000f28000c1e1900 */
[----:B------:R-:W4:Y:S01]  /*0410*/  @P5 LDG.E R29, desc[UR4][R8.64+0x64] ;  /* 0x00006404081d5981 */ /* 0x000f22000c1e1900 */
[----:B--2---:R-:W-:-:S03]  /*0420*/  @!P0 LOP3.LUT R14, R14, R19, RZ, 0x3c, !PT ;  /* 0x000000130e0e8212 */ /* 0x004fc600078e3cff */
[----:B------:R-:W2:Y:S01]  /*0430*/  @!P0 LDG.E R19, desc[UR4][R8.64+0x4] ;  /* 0x0000040408138981 */ /* 0x000ea2000c1e1900 */
[----:B---3--:R-:W-:-:S03]  /*0440*/  @P1 LOP3.LUT R14, R14, R21, RZ, 0x3c, !PT ;  /* 0x000000150e0e1212 */ /* 0x008fc600078e3cff */
[----:B------:R-:W3:Y:S01]  /*0450*/  @!P0 LDG.E R21, desc[UR4][R8.64+0xc] ;  /* 0x00000c0408158981 */ /* 0x000ee2000c1e1900 */
[----:B----4-:R-:W-:-:S03]  /*0460*/  @!P0 LOP3.LUT R3, R3, R18, RZ, 0x3c, !PT ;  /* 0x0000001203038212 */ /* 0x010fc600078e3cff */
[----:B------:R-:W4:Y:S01]  /*0470*/  @!P0 LDG.E R18, desc[UR4][R8.64+0x8] ;  /* 0x0000080408128981 */ /* 0x000f22000c1e1900 */
[----:B------:R-:W-:-:S03]  /*0480*/  @P2 LOP3.LUT R14, R14, R23, RZ, 0x3c, !PT ;  /* 0x000000170e0e2212 */ /* 0x000fc600078e3cff */
[----:B------:R-:W4:Y:S01]  /*0490*/  @P1 LDG.E R23, desc[UR4][R8.64+0x18] ;  /* 0x0000180408171981 */ /* 0x000f22000c1e1900 */
[----:B------:R-:W-:-:S03]  /*04a0*/  @P1 LOP3.LUT R3, R3, R20, RZ, 0x3c, !PT ;  /* 0x0000001403031212 */ /* 0x000fc600078e3cff */
[----:B------:R-:W4:Y:S01]  /*04b0*/  @P1 LDG.E R20, desc[UR4][R8.64+0x1c] ;  /* 0x00001c0408141981 */ /* 0x000f22000c1e1900 */
[----:B------:R-:W-:-:S03]  /*04c0*/  @P3 LOP3.LUT R14, R14, R25, RZ, 0x3c, !PT ;  /* 0x000000190e0e3212 */ /* 0x000fc600078e3cff */
[----:B------:R-:W4:Y:S01]  /*04d0*/  @P1 LDG.E R25, desc[UR4][R8.64+0x20] ;  /* 0x0000200408191981 */ /* 0x000f22000c1e1900 */
[----:B------:R-:W-:-:S03]  /*04e0*/  @P2 LOP3.LUT R3, R3, R24, RZ, 0x3c, !PT ;  /* 0x0000001803032212 */ /* 0x000fc600078e3cff */
[----:B------:R-:W4:Y:S01]  /*04f0*/  @P3 LDG.E R24, desc[UR4][R8.64+0x4c] ;  /* 0x00004c0408183981 */ /* 0x000f22000c1e1900 */
[----:B--2---:R-:W-:-:S03]  /*0500*/  @!P0 LOP3.LUT R4, R4, R19, RZ, 0x3c, !PT ;  /* 0x0000001304048212 */ /* 0x004fc600078e3cff */
[----:B------:R-:W2:Y:S01]  /*0510*/  @P2 LDG.E R19, desc[UR4][R8.64+0x2c] ;  /* 0x00002c0408132981 */ /* 0x000ea2000c1e1900 */
[----:B---3--:R-:W-:-:S03]  /*0520*/  @!P0 LOP3.LUT R2, R2, R21, RZ, 0x3c, !PT ;  /* 0x0000001502028212 */ /* 0x008fc600078e3cff */
[----:B------:R-:W3:Y:S01]  /*0530*/  @P2 LDG.E R21, desc[UR4][R8.64+0x34] ;  /* 0x0000340408152981 */ /* 0x000ee2000c1e1900 */
[----:B----4-:R-:W-:-:S03]  /*0540*/  @!P0 LOP3.LUT R5, R5, R18, RZ, 0x3c, !PT ;  /* 0x0000001205058212 */ /* 0x010fc600078e3cff */
[----:B------:R-:W4:Y:S01]  /*0550*/  @P2 LDG.E R18, desc[UR4][R8.64+0x30] ;  /* 0x0000300408122981 */ /* 0x000f22000c1e1900 */
        /* <DEDUP_REMOVED lines=10> */
[----:B--2---:R-:W-:-:S03]  /*0600*/  @P2 LOP3.LUT R4, R4, R19, RZ, 0x3c, !PT ;  /* 0x0000001304042212 */ /* 0x004fc600078e3cff */
[----:B------:R-:W2:Y:S01]  /*0610*/  @P4 LDG.E R19, desc[UR4][R8.64+0x54] ;  /* 0x0000540408134981 */ /* 0x000ea2000c1e1900 */
[----:B---3--:R-:W-:-:S03]  /*0620*/  @P2 LOP3.LUT R2, R2, R21, RZ, 0x3c, !PT ;  /* 0x0000001502022212 */ /* 0x008fc600078e3cff */
[----:B------:R-:W3:Y:S01]  /*0630*/  @P4 LDG.E R21, desc[UR4][R8.64+0x5c] ;  /* 0x00005c0408154981 */ /* 0x000ee2000c1e1900 */
[----:B----4-:R-:W-:-:S03]  /*0640*/  @P2 LOP3.LUT R5, R5, R18, RZ, 0x3c, !PT ;  /* 0x0000001205052212 */ /* 0x010fc600078e3cff */
        /* <DEDUP_REMOVED lines=9> */
[----:B------:R-:W-:Y:S02]  /*06e0*/  LOP3.LUT P0, RZ, R22, 0x80, RZ, 0xc0, !PT ;  /* 0x0000008016ff7812 */ /* 0x000fe4000780c0ff */
[----:B------:R-:W-:-:S04]  /*06f0*/  @P5 LOP3.LUT R14, R14, R29, RZ, 0x3c, !PT ;  /* 0x0000001d0e0e5212 */ /* 0x000fc800078e3cff */
[----:B------:R-:W-:-:S07]  /*0700*/  @P6 LOP3.LUT R14, R14, R27, RZ, 0x3c, !PT ;  /* 0x0000001b0e0e6212 */ /* 0x000fce00078e3cff */
[----:B------:R-:W4:Y:S04]  /*0710*/  @P0 LDG.E R27, desc[UR4][R8.64+0x8c] ;  /* 0x00008c04081b0981 */ /* 0x000f28000c1e1900 */
        /* <DEDUP_REMOVED lines=15> */
[----:B------:R-:W-:Y:S02]  /*0810*/  @P0 LOP3.LUT R14, R14, R27, RZ, 0x3c, !PT ;  /* 0x0000001b0e0e0212 */ /* 0x000fe400078e3cff */
[----:B--2---:R-:W-:Y:S02]  /*0820*/  @P6 LOP3.LUT R4, R4, R19, RZ, 0x3c, !PT ;  /* 0x0000001304046212 */ /* 0x004fe400078e3cff */
[----:B---3--:R-:W-:Y:S02]  /*0830*/  @P6 LOP3.LUT R2, R2, R21, RZ, 0x3c, !PT ;  /* 0x0000001502026212 */ /* 0x008fe400078e3cff */
[----:B----4-:R-:W-:Y:S02]  /*0840*/  @P6 LOP3.LUT R5, R5, R18, RZ, 0x3c, !PT ;  /* 0x0000001205056212 */ /* 0x010fe400078e3cff */
[----:B------:R-:W-:Y:S02]  /*0850*/  @P0 LOP3.LUT R4, R4, R23, RZ, 0x3c, !PT ;  /* 0x0000001704040212 */ /* 0x000fe400078e3cff */
[----:B------:R-:W-:-:S02]  /*0860*/  @P6 LOP3.LUT R3, R3, R20, RZ, 0x3c, !PT ;  /* 0x0000001403036212 */ /* 0x000fc400078e3cff */
[----:B------:R-:W-:Y:S02]  /*0870*/  @P0 LOP3.LUT R2, R2, R25, RZ, 0x3c, !PT ;  /* 0x0000001902020212 */ /* 0x000fe400078e3cff */
[----:B------:R-:W-:Y:S02]  /*0880*/  @P0 LOP3.LUT R3, R3, R26, RZ, 0x3c, !PT ;  /* 0x0000001a03030212 */ /* 0x000fe400078e3cff */
[----:B------:R-:W-:Y:S02]  /*0890*/  @P0 LOP3.LUT R5, R5, R24, RZ, 0x3c, !PT ;  /* 0x0000001805050212 */ /* 0x000fe400078e3cff */
[----:B------:R-:W-:-:S13]  /*08a0*/  R2P PR, R22.B1, 0x7f ;  /* 0x0000007f16007804 */ /* 0x000fda0000001000 */
[----:B------:R-:W2:Y:S04]  /*08b0*/  @P0 LDG.E R19, desc[UR4][R8.64+0xa0] ;  /* 0x0000a00408130981 */ /* 0x000ea8000c1e1900 */
[----:B------:R-:W3:Y:S04]  /*08c0*/  @P1 LDG.E R21, desc[UR4][R8.64+0xb4] ;  /* 0x0000b40408151981 */ /* 0x000ee8000c1e1900 */
[----:B------:R-:W4:Y:S04]  /*08d0*/  @P2 LDG.E R23, desc[UR4][R8.64+0xc8] ;  /* 0x0000c80408172981 */ /* 0x000f28000c1e1900 */
[----:B------:R-:W4:Y:S04]  /*08e0*/  @P0 LDG.E R20, desc[UR4][R8.64+0xa8] ;  /* 0x0000a80408140981 */ /* 0x000f28000c1e1900 */
[----:B------:R-:W4:Y:S04]  /*08f0*/  @P0 LDG.E R24, desc[UR4][R8.64+0xb0] ;  /* 0x0000b00408180981 */ /* 0x000f28000c1e1900 */
[----:B------:R-:W4:Y:S04]  /*0900*/  @P3 LDG.E R25, desc[UR4][R8.64+0xdc] ;  /* 0x0000dc0408193981 */ /* 0x000f28000c1e1900 */
[----:B------:R-:W4:Y:S04]  /*0910*/  @P1 LDG.E R18, desc[UR4][R8.64+0xbc] ;  /* 0x0000bc0408121981 */ /* 0x000f28000c1e1900 */
        /* <DEDUP_REMOVED lines=20> */
[----:B---3--:R-:W-:Y:S02]  /*0a60*/  @P0 LOP3.LUT R2, R2, R21, RZ, 0x3c, !PT ;  /* 0x0000001502020212 */ /* 0x008fe400078e3cff */
[----:B------:R-:W-:Y:S01]  /*0a70*/  LOP3.LUT P0, RZ, R22, 0x8000, RZ, 0xc0, !PT ;  /* 0x0000800016ff7812 */ /* 0x000fe2000780c0ff */
[----:B------:R-:W3:Y:S01]  /*0a80*/  @P2 LDG.E R21, desc[UR4][R8.64+0xcc] ;  /* 0x0000cc0408152981 */ /* 0x000ee2000c1e1900 */
[----:B----4-:R-:W-:-:S03]  /*0a90*/  @P1 LOP3.LUT R4, R4, R23, RZ, 0x3c, !PT ;  /* 0x0000001704041212 */ /* 0x010fc600078e3cff */
[----:B------:R-:W4:Y:S04]  /*0aa0*/  @P2 LDG.E R22, desc[UR4][R8.64+0xd0] ;  /* 0x0000d00408162981 */ /* 0x000f28000c1e1900 */
[----:B------:R-:W4:Y:S01]  /*0ab0*/  @P2 LDG.E R23, desc[UR4][R8.64+0xd4] ;  /* 0x0000d40408172981 */ /* 0x000f22000c1e1900 */
[----:B------:R-:W-:-:S03]  /*0ac0*/  @P1 LOP3.LUT R3, R3, R20, RZ, 0x3c, !PT ;  /* 0x0000001403031212 */ /* 0x000fc600078e3cff */
[----:B------:R-:W4:Y:S01]  /*0ad0*/  @P3 LDG.E R20, desc[UR4][R8.64+0xec] ;  /* 0x0000ec0408143981 */ /* 0x000f22000c1e1900 */
[----:B------:R-:W-:Y:S02]  /*0ae0*/  @P5 LOP3.LUT R14, R14, R29, RZ, 0x3c, !PT ;  /* 0x0000001d0e0e5212 */ /* 0x000fe400078e3cff */
[----:B------:R-:W-:Y:S01]  /*0af0*/  @P2 LOP3.LUT R3, R3, R24, RZ, 0x3c, !PT ;  /* 0x0000001803032212 */ /* 0x000fe200078e3cff */
[----:B------:R-:W4:Y:S04]  /*0b00*/  @P0 LDG.E R26, desc[UR4][R8.64+0x13c] ;  /* 0x00013c04081a0981 */ /* 0x000f28000c1e1900 */
        /* <DEDUP_REMOVED lines=9> */
[----:B------:R-:W-:Y:S02]  /*0ba0*/  @P2 LOP3.LUT R2, R2, R23, RZ, 0x3c, !PT ;  /* 0x0000001702022212 */ /* 0x000fe400078e3cff */
[----:B------:R-:W-:Y:S01]  /*0bb0*/  @P3 LOP3.LUT R5, R5, R18, RZ, 0x3c, !PT ;  /* 0x0000001205053212 */ /* 0x000fe200078e3cff */
[----:B------:R-:W4:Y:S01]  /*0bc0*/  @P4 LDG.E R23, desc[UR4][R8.64+0xfc] ;  /* 0x0000fc0408174981 */ /* 0x000f22000c1e1900 */
[----:B------:R-:W-:-:S03]  /*0bd0*/  @P3 LOP3.LUT R4, R4, R25, RZ, 0x3c, !PT ;  /* 0x0000001904043212 */ /* 0x000fc600078e3cff */
        /* <DEDUP_REMOVED lines=20> */
[----:B------:R-:W-:-:S05]  /*0d20*/  VIADD R17, R17, 0x10 ;  /* 0x0000001011117836 */ /* 0x000fca0000000000 */
[----:B------:R-:W-:Y:S02]  /*0d30*/  ISETP.NE.AND P1, PT, R17, 0x20, PT ;  /* 0x000000201100780c */ /* 0x000fe40003f25270 */
[----:B------:R-:W-:Y:S02]  /*0d40*/  @P5 LOP3.LUT R3, R3, R20, RZ, 0x3c, !PT ;  /* 0x0000001403035212 */ /* 0x000fe400078e3cff */
[----:B--2---:R-:W-:Y:S02]  /*0d50*/  @P5 LOP3.LUT R2, R2, R19, RZ, 0x3c, !PT ;  /* 0x0000001302025212 */ /* 0x004fe400078e3cff */
[----:B---3--:R-:W-:Y:S02]  /*0d60*/  @P6 LOP3.LUT R4, R4, R21, RZ, 0x3c, !PT ;  /* 0x0000001504046212 */ /* 0x008fe400078e3cff */
[----:B----4-:R-:W-:Y:S02]  /*0d70*/  @P6 LOP3.LUT R5, R5, R22, RZ, 0x3c, !PT ;  /* 0x0000001605056212 */ /* 0x010fe400078e3cff */
[----:B------:R-:W-:-:S02]  /*0d80*/  @P6 LOP3.LUT R2, R2, R23, RZ, 0x3c, !PT ;  /* 0x0000001702026212 */ /* 0x000fc400078e3cff */
[----:B------:R-:W-:Y:S02]  /*0d90*/  @P6 LOP3.LUT R3, R3, R18, RZ, 0x3c, !PT ;  /* 0x0000001203036212 */ /* 0x000fe400078e3cff */
[----:B------:R-:W-:Y:S02]  /*0da0*/  @P0 LOP3.LUT R5, R5, R24, RZ, 0x3c, !PT ;  /* 0x0000001805050212 */ /* 0x000fe400078e3cff */
[----:B------:R-:W-:Y:S02]  /*0db0*/  @P0 LOP3.LUT R4, R4, R25, RZ, 0x3c, !PT ;  /* 0x0000001904040212 */ /* 0x000fe400078e3cff */
[----:B------:R-:W-:Y:S02]  /*0dc0*/  @P0 LOP3.LUT R3, R3, R26, RZ, 0x3c, !PT ;  /* 0x0000001a03030212 */ /* 0x000fe400078e3cff */
[----:B------:R-:W-:Y:S01]  /*0dd0*/  @P0 LOP3.LUT R2, R2, R27, RZ, 0x3c, !PT ;  /* 0x0000001b02020212 */ /* 0x000fe200078e3cff */
[----:B------:R-:W-:Y:S06]  /*0de0*/  @P1 BRA `(.L_x_4) ;  /* 0xfffffff400481947 */ /* 0x000fec000383ffff */
[----:B------:R-:W-:-:S05]  /*0df0*/  VIADD R15, R15, 0x1 ;  /* 0x000000010f0f7836 */ /* 0x000fca0000000000 */
[----:B------:R-:W-:-:S13]  /*0e00*/  ISETP.NE.AND P0, PT, R15, 0x5, PT ;  /* 0x000000050f00780c */ /* 0x000fda0003f05270 */
[----:B------:R-:W-:Y:S05]  /*0e10*/  @P0 BRA `(.L_x_5) ;  /* 0xfffffff400280947 */ /* 0x000fea000383ffff */
[----:B------:R-:W0:Y:S01]  /*0e20*/  LDC.64 R8, c[0x0][0x390] ;  /* 0x0000e400ff087b82 */ /* 0x000e220000000a00 */
[----:B------:R-:W-:Y:S01]  /*0e30*/  VIADD R13, R13, 0x1 ;  /* 0x000000010d0d7836 */ /* 0x000fe20000000000 */
[----:B------:R-:W-:-:S04]  /*0e40*/  LOP3.LUT R16, R11, 0x3, RZ, 0xc0, !PT ;  /* 0x000000030b107812 */ /* 0x000fc800078ec0ff */
[----:B------:R-:W-:Y:S01]  /*0e50*/  ISETP.GE.U32.AND P0, PT, R13, R16, PT ;  /* 0x000000100d00720c */ /* 0x000fe20003f06070 */
[----:B0-----:R-:W-:-:S05]  /*0e60*/  IMAD.WIDE.U32 R8, R0, 0x30, R8 ;  /* 0x0000003000087825 */ /* 0x001fca00078e0008 */
[----:B------:R0:W-:Y:S04]  /*0e70*/  STG.E desc[UR4][R8.64+0x4], R14 ;  /* 0x0000040e08007986 */ /* 0x0001e8000c101904 */
[----:B------:R0:W-:Y:S04]  /*0e80*/  STG.E.64 desc[UR4][R8.64+0x8], R4 ;  /* 0x0000080408007986 */ /* 0x0001e8000c101b04 */
[----:B------:R0:W-:Y:S01]  /*0e90*/  STG.E.64 desc[UR4][R8.64+0x10], R2 ;  /* 0x0000100208007986 */ /* 0x0001e2000c101b04 */
[----:B------:R-:W-:Y:S05]  /*0ea0*/  @!P0 BRA `(.L_x_6) ;  /* 0xfffffff000f88947 */ /* 0x000fea000383ffff */
.L_x_3:
[----:B------:R-:W-:Y:S05]  /*0eb0*/  BSYNC.RECONVERGENT B1 ;  /* 0x0000000000017941 */ /* 0x000fea0003800200 */
.L_x_2:
[C---:B------:R-:W-:Y:S01]  /*0ec0*/  ISETP.GT.U32.AND P0, PT, R11.reuse, 0x3, PT ;  /* 0x000000030b00780c */ /* 0x040fe20003f04070 */
[----:B------:R-:W-:Y:S01]  /*0ed0*/  VIADD R10, R10, 0x1 ;  /* 0x000000010a0a7836 */ /* 0x000fe20000000000 */
[--C-:B------:R-:W-:Y:S02]  /*0ee0*/  SHF.R.U64 R11, R11, 0x2, R12.reuse ;  /* 0x000000020b0b7819 */ /* 0x100fe4000000120c */
[----:B------:R-:W-:Y:S02]  /*0ef0*/  ISETP.GT.U32.AND.EX P0, PT, R12, RZ, PT, P0 ;  /* 0x000000ff0c00720c */ /* 0x000fe40003f04100 */
[----:B------:R-:W-:-:S11]  /*0f00*/  SHF.R.U32.HI R12, RZ, 0x2, R12 ;  /* 0x00000002ff0c7819 */ /* 0x000fd6000001160c */
[----:B------:R-:W-:Y:S05]  /*0f10*/  @P0 BRA `(.L_x_7) ;  /* 0xfffffff000bc0947 */ /* 0x000fea000383ffff */
.L_x_1:
[----:B------:R-:W-:Y:S05]  /*0f20*/  BSYNC.RECONVERGENT B0 ;  /* 0x0000000000007941 */ /* 0x000fea0003800200 */
.L_x_0:
[----:B0-----:R-:W0:Y:S01]  /*0f30*/  LDC.64 R6, c[0x0][0x390] ;  /* 0x0000e400ff067b82 */ /* 0x001e220000000a00 */
[----:B------:R-:W1:Y:S01]  /*0f40*/  LDCU.128 UR8, c[0x0][0x380] ;  /* 0x00007000ff0877ac */ /* 0x000e620008000c00 */
[----:B------:R-:W-:Y:S01]  /*0f50*/  SHF.R.U32.HI R9, RZ, 0x2, R14 ;  /* 0x00000002ff097819 */ /* 0x000fe2000001160e */
[----:B------:R-:W-:Y:S02]  /*0f60*/  IMAD.MOV.U32 R13, RZ, RZ, R2 ;  /* 0x000000ffff0d7224 */ /* 0x000fe400078e0002 */
[----:B------:R-:W-:Y:S01]  /*0f70*/  IMAD.SHL.U32 R8, R3, 0x10, RZ ;  /* 0x0000001003087824 */ /* 0x000fe200078e00ff */
[----:B------:R-:W-:Y:S01]  /*0f80*/  LOP3.LUT R9, R9, R14, RZ, 0x3c, !PT ;  /* 0x0000000e09097212 */ /* 0x000fe200078e3cff */
[----:B------:R-:W-:Y:S02]  /*0f90*/  IMAD.MOV.U32 R11, RZ, RZ, R4 ;  /* 0x000000ffff0b7224 */ /* 0x000fe400078e0004 */
[----:B------:R-:W-:Y:S02]  /*0fa0*/  IMAD.SHL.U32 R4, R0, 0x4, RZ ;  /* 0x0000000400047824 */ /* 0x000fe400078e00ff */
[----:B------:R-:W-:-:S02]  /*0fb0*/  IMAD.SHL.U32 R2, R9, 0x2, RZ ;  /* 0x0000000209027824 */ /* 0x000fc400078e00ff */
[----:B------:R-:W-:Y:S01]  /*0fc0*/  IMAD.MOV.U32 R12, RZ, RZ, R5 ;  /* 0x000000ffff0c7224 */ /* 0x000fe200078e0005 */
[----:B------:R-:W-:Y:S01]  /*0fd0*/  SHF.R.U32.HI R5, RZ, 0x1e, R0 ;  /* 0x0000001eff057819 */ /* 0x000fe20000011600 */
[----:B------:R-:W-:Y:S01]  /*0fe0*/  IMAD.MOV.U32 R14, RZ, RZ, R3 ;  /* 0x000000ffff0e7224 */ /* 0x000fe200078e0003 */
[----:B------:R-:W-:Y:S01]  /*0ff0*/  LOP3.LUT R8, R9, R2, R8, 0x96, !PT ;  /* 0x0000000209087212 */ /* 0x000fe200078e9608 */
[----:B------:R-:W-:Y:S01]  /*1000*/  IMAD.MOV.U32 R10, RZ, RZ, -0x64067f3 ;  /* 0xf9bf980dff0a7424 */ /* 0x000fe200078e00ff */
[----:B-1----:R-:W-:Y:S02]  /*1010*/  IADD3 R2, P0, PT, R4, UR8, RZ ;  /* 0x0000000804027c10 */ /* 0x002fe4000ff1e0ff */
[----:B------:R-:W-:Y:S02]  /*1020*/  LOP3.LUT R15, R8, R3, RZ, 0x3c, !PT ;  /* 0x00000003080f7212 */ /* 0x000fe400078e3cff */
[----:B------:R-:W-:Y:S01]  /*1030*/  IADD3.X R3, PT, PT, R5, UR9, RZ, P0, !PT ;  /* 0x0000000905037c10 */ /* 0x000fe200087fe4ff */
[----:B0-----:R-:W-:-:S05]  /*1040*/  IMAD.WIDE.U32 R6, R0, 0x30, R6 ;  /* 0x0000003000067825 */ /* 0x001fca00078e0006 */
[----:B------:R-:W-:Y:S04]  /*1050*/  STG.E.64 desc[UR4][R6.64+0x8], R12 ;  /* 0x0000080c06007986 */ /* 0x000fe8000c101b04 */
[----:B------:R-:W-:Y:S04]  /*1060*/  STG.E.64 desc[UR4][R6.64], R10 ;  /* 0x0000000a06007986 */ /* 0x000fe8000c101b04 */
[----:B------:R-:W-:Y:S04]  /*1070*/  STG.E.64 desc[UR4][R6.64+0x18], RZ ;  /* 0x000018ff06007986 */ /* 0x000fe8000c101b04 */
[----:B------:R-:W-:Y:S04]  /*1080*/  STG.E desc[UR4][R6.64+0x20], RZ ;  /* 0x000020ff06007986 */ /* 0x000fe8000c101904 */
[----:B------:R-:W-:Y:S04]  /*1090*/  STG.E.64 desc[UR4][R6.64+0x28], RZ ;  /* 0x000028ff06007986 */ /* 0x000fe8000c101b04 */
[----:B------:R-:W-:Y:S04]  /*10a0*/  STG.E.64 desc[UR4][R6.64+0x10], R14 ;  /* 0x0000100e06007986 */ /* 0x000fe8000c101b04 */
[----:B------:R-:W2:Y:S01]  /*10b0*/  LDG.E R3, desc[UR4][R2.64] ;  /* 0x0000000402037981 */ /* 0x000ea2000c1e1900 */
[----:B------:R-:W-:Y:S01]  /*10c0*/  VIADD R0, R15, 0xf9bf980d ;  /* 0xf9bf980d0f007836 */ /* 0x000fe20000000000 */
[----:B------:R-:W-:Y:S01]  /*10d0*/  IADD3 R4, P1, PT, R4, UR10, RZ ;  /* 0x0000000a04047c10 */ /* 0x000fe2000ff3e0ff */
[----:B------:R-:W-:-:S03]  /*10e0*/  IMAD.MOV.U32 R9, RZ, RZ, 0x2f800000 ;  /* 0x2f800000ff097424 */ /* 0x000fc600078e00ff */
[----:B------:R-:W-:Y:S02]  /*10f0*/  I2FP.F32.U32 R0, R0 ;  /* 0x0000000000007245 */ /* 0x000fe40000201000 */
[----:B------:R-:W-:-:S03]  /*1100*/  IADD3.X R5, PT, PT, R5, UR11, RZ, P1, !PT ;  /* 0x0000000b05057c10 */ /* 0x000fc60008ffe4ff */
[----:B------:R-:W-:-:S05]  /*1110*/  FFMA R0, R0, R9, 1.1641532182693481445e-10 ;  /* 0x2f00000000007423 */ /* 0x000fca0000000009 */
[----:B--2---:R-:W-:-:S04]  /*1120*/  FSETP.GEU.AND P0, PT, R0, R3, PT ;  /* 0x000000030000720b */ /* 0x004fc80003f0e000 */
[----:B------:R-:W-:-:S05]  /*1130*/  SEL R9, RZ, 0x1, P0 ;  /* 0x00000001ff097807 */ /* 0x000fca0000000000 */
[----:B------:R-:W-:Y:S01]  /*1140*/  STG.E desc[UR4][R4.64], R9 ;  /* 0x0000000904007986 */ /* 0x000fe2000c101904 */
[----:B------:R-:W-:Y:S05]  /*1150*/  EXIT ;  /* 0x000000000000794d */ /* 0x000fea0003800000 */
.L_x_8:
[----:B------:R-:W-:-:S00]  /*1160*/  BRA `(.L_x_8) ;  /* 0xfffffffc00fc7947 */ /* 0x000fc0000383ffff */
[----:B------:R-:W-:-:S00]  /*1170*/  NOP ;  /* 0x0000000000007918 */ /* 0x000fc00000000000 */
        /* <DEDUP_REMOVED lines=8> */
.L_x_9:


//--------------------- .nv.global.init           --------------------------
	.section	.nv.global.init,"aw",@progbits
	.align	4
.nv.global.init:
	.type		mrg32k3aM1SubSeq,@object
	.size		mrg32k3aM1SubSeq,(mrg32k3aM2SubSeq - mrg32k3aM1SubSeq)
mrg32k3aM1SubSeq:
        /*0000*/ 	.byte	0x0b, 0xcc, 0xee, 0x04, 0x73, 0x29, 0x8b, 0x6f, 0xf6, 0x53, 0x03, 0xf6, 0x23, 0xf6, 0xea, 0xda
        /* <DEDUP_REMOVED lines=125> */
	.type		mrg32k3aM2SubSeq,@object
	.size		mrg32k3aM2SubSeq,(mrg32k3aM1 - mrg32k3aM2SubSeq)
mrg32k3aM2SubSeq:
        /* <DEDUP_REMOVED lines=126> */
	.type		mrg32k3aM1,@object
	.size		mrg32k3aM1,(mrg32k3aM1Seq - mrg32k3aM1)
mrg32k3aM1:
        /* <DEDUP_REMOVED lines=144> */
	.type		mrg32k3aM1Seq,@object
	.size		mrg32k3aM1Seq,(mrg32k3aM2 - mrg32k3aM1Seq)
mrg32k3aM1Seq:
        /* <DEDUP_REMOVED lines=144> */
	.type		mrg32k3aM2,@object
	.size		mrg32k3aM2,(mrg32k3aM2Seq - mrg32k3aM2)
mrg32k3aM2:
        /* <DEDUP_REMOVED lines=144> */
	.type		mrg32k3aM2Seq,@object
	.size		mrg32k3aM2Seq,(precalc_xorwow_matrix - mrg32k3aM2Seq)
mrg32k3aM2Seq:
        /* <DEDUP_REMOVED lines=144> */
	.type		precalc_xorwow_matrix,@object
	.size		precalc_xorwow_matrix,(precalc_xorwow_offset_matrix - precalc_xorwow_matrix)
precalc_xorwow_matrix:
        /* <DEDUP_REMOVED lines=6400> */
	.type		precalc_xorwow_offset_matrix,@object
	.size		precalc_xorwow_offset_matrix,(.L_1 - precalc_xorwow_offset_matrix)
precalc_xorwow_offset_matrix:
        /* <DEDUP_REMOVED lines=6400> */
.L_1:


//--------------------- .nv.shared.reserved.0     --------------------------
	.section	.nv.shared.reserved.0,"aw",@nobits
	.weak		__nv_reservedSMEM_offset_0_alias
	.size		__nv_reservedSMEM_offset_0_alias, 0, 64
	.other		__nv_reservedSMEM_offset_0_alias,@"STO_CUDA_RESERVED_SHARED STV_DEFAULT"
__nv_reservedSMEM_offset_0_alias:
	.zero		0
	.zero		64


//--------------------- .nv.constant0._Z9nullmodelPfPiP17curandStateXORWOW --------------------------
	.section	.nv.constant0._Z9nullmodelPfPiP17curandStateXORWOW,"a",@progbits
	.sectionflags	@""
	.align	4
.nv.constant0._Z9nullmodelPfPiP17curandStateXORWOW:
	.zero		920


//--------------------- SYMBOLS --------------------------

	.type		.nv.reservedSmem.offset0,@object
	.size		.nv.reservedSmem.offset0,0x4
